//
// Generated by NVIDIA NVVM Compiler
//
// Compiler Build ID: CL-36424714
// Cuda compilation tools, release 13.0, V13.0.88
// Based on NVVM 20.0.0
//

.version 9.0
.target sm_100
.address_size 64

	// .globl	_Z21multiplication_kernelPfS_S_i
// _ZZ21multiplication_kernelPfS_S_iE6tile_a has been demoted
// _ZZ21multiplication_kernelPfS_S_iE6tile_b has been demoted

.visible .entry _Z21multiplication_kernelPfS_S_i(
	.param .u64 .ptr .align 1 _Z21multiplication_kernelPfS_S_i_param_0,
	.param .u64 .ptr .align 1 _Z21multiplication_kernelPfS_S_i_param_1,
	.param .u64 .ptr .align 1 _Z21multiplication_kernelPfS_S_i_param_2,
	.param .u32 _Z21multiplication_kernelPfS_S_i_param_3
)
{
	.reg .pred 	%p<12>;
	.reg .b32 	%r<54>;
	.reg .b32 	%f<180>;
	.reg .b64 	%rd<19>;
	// demoted variable
	.shared .align 4 .b8 _ZZ21multiplication_kernelPfS_S_iE6tile_a[1024];
	// demoted variable
	.shared .align 4 .b8 _ZZ21multiplication_kernelPfS_S_iE6tile_b[1024];
	ld.param.u64 	%rd5, [_Z21multiplication_kernelPfS_S_i_param_0];
	ld.param.u64 	%rd6, [_Z21multiplication_kernelPfS_S_i_param_1];
	ld.param.u64 	%rd4, [_Z21multiplication_kernelPfS_S_i_param_2];
	ld.param.u32 	%r30, [_Z21multiplication_kernelPfS_S_i_param_3];
	cvta.to.global.u64 	%rd1, %rd6;
	cvta.to.global.u64 	%rd2, %rd5;
	mov.u32 	%r31, %ctaid.y;
	mov.u32 	%r32, %ntid.y;
	mov.u32 	%r1, %tid.y;
	mad.lo.s32 	%r33, %r31, %r32, %r1;
	mov.u32 	%r34, %ctaid.x;
	mov.u32 	%r35, %ntid.x;
	mul.lo.s32 	%r3, %r34, %r35;
	mov.u32 	%r4, %tid.x;
	add.s32 	%r5, %r3, %r4;
	mul.lo.s32 	%r6, %r30, %r30;
	max.s32 	%r36, %r5, %r33;
	setp.ge.s32 	%p1, %r36, %r30;
	@%p1 bra 	$L__BB0_20;
	mov.u32 	%r7, %nctaid.x;
	mad.lo.s32 	%r8, %r30, %r33, %r4;
	shl.b32 	%r38, %r1, 6;
	mov.u32 	%r39, _ZZ21multiplication_kernelPfS_S_iE6tile_a;
	add.s32 	%r9, %r39, %r38;
	shl.b32 	%r40, %r4, 2;
	add.s32 	%r10, %r9, %r40;
	mov.u32 	%r41, _ZZ21multiplication_kernelPfS_S_iE6tile_b;
	add.s32 	%r12, %r41, %r40;
	add.s32 	%r11, %r12, %r38;
	setp.eq.s32 	%p2, %r7, 1;
	mov.f32 	%f179, 0f00000000;
	mov.b32 	%r53, 0;
	@%p2 bra 	$L__BB0_13;
	and.b32  	%r42, %r7, -2;
	neg.s32 	%r52, %r42;
	add.s32 	%r43, %r1, 16;
	mad.lo.s32 	%r50, %r30, %r43, %r5;
	shl.b32 	%r15, %r30, 5;
	mad.lo.s32 	%r49, %r1, %r30, %r5;
	mov.f32 	%f179, 0f00000000;
	mov.u32 	%r51, %r8;
$L__BB0_3:
	setp.ge.s32 	%p3, %r51, %r6;
	mul.wide.s32 	%rd7, %r51, 4;
	add.s64 	%rd3, %rd2, %rd7;
	mov.f32 	%f171, 0f00000000;
	@%p3 bra 	$L__BB0_5;
	ld.global.f32 	%f171, [%rd3];
$L__BB0_5:
	st.shared.f32 	[%r10], %f171;
	setp.ge.s32 	%p4, %r49, %r6;
	mov.f32 	%f172, 0f00000000;
	@%p4 bra 	$L__BB0_7;
	mul.wide.s32 	%rd8, %r49, 4;
	add.s64 	%rd9, %rd1, %rd8;
	ld.global.f32 	%f172, [%rd9];
$L__BB0_7:
	st.shared.f32 	[%r11], %f172;
	bar.sync 	0;
	ld.shared.f32 	%f26, [%r9];
	ld.shared.f32 	%f27, [%r12];
	fma.rn.f32 	%f28, %f26, %f27, %f179;
	ld.shared.f32 	%f29, [%r9+4];
	ld.shared.f32 	%f30, [%r12+64];
	fma.rn.f32 	%f31, %f29, %f30, %f28;
	ld.shared.f32 	%f32, [%r9+8];
	ld.shared.f32 	%f33, [%r12+128];
	fma.rn.f32 	%f34, %f32, %f33, %f31;
	ld.shared.f32 	%f35, [%r9+12];
	ld.shared.f32 	%f36, [%r12+192];
	fma.rn.f32 	%f37, %f35, %f36, %f34;
	ld.shared.f32 	%f38, [%r9+16];
	ld.shared.f32 	%f39, [%r12+256];
	fma.rn.f32 	%f40, %f38, %f39, %f37;
	ld.shared.f32 	%f41, [%r9+20];
	ld.shared.f32 	%f42, [%r12+320];
	fma.rn.f32 	%f43, %f41, %f42, %f40;
	ld.shared.f32 	%f44, [%r9+24];
	ld.shared.f32 	%f45, [%r12+384];
	fma.rn.f32 	%f46, %f44, %f45, %f43;
	ld.shared.f32 	%f47, [%r9+28];
	ld.shared.f32 	%f48, [%r12+448];
	fma.rn.f32 	%f49, %f47, %f48, %f46;
	ld.shared.f32 	%f50, [%r9+32];
	ld.shared.f32 	%f51, [%r12+512];
	fma.rn.f32 	%f52, %f50, %f51, %f49;
	ld.shared.f32 	%f53, [%r9+36];
	ld.shared.f32 	%f54, [%r12+576];
	fma.rn.f32 	%f55, %f53, %f54, %f52;
	ld.shared.f32 	%f56, [%r9+40];
	ld.shared.f32 	%f57, [%r12+640];
	fma.rn.f32 	%f58, %f56, %f57, %f55;
	ld.shared.f32 	%f59, [%r9+44];
	ld.shared.f32 	%f60, [%r12+704];
	fma.rn.f32 	%f61, %f59, %f60, %f58;
	ld.shared.f32 	%f62, [%r9+48];
	ld.shared.f32 	%f63, [%r12+768];
	fma.rn.f32 	%f64, %f62, %f63, %f61;
	ld.shared.f32 	%f65, [%r9+52];
	ld.shared.f32 	%f66, [%r12+832];
	fma.rn.f32 	%f67, %f65, %f66, %f64;
	ld.shared.f32 	%f68, [%r9+56];
	ld.shared.f32 	%f69, [%r12+896];
	fma.rn.f32 	%f70, %f68, %f69, %f67;
	ld.shared.f32 	%f71, [%r9+60];
	ld.shared.f32 	%f72, [%r12+960];
	fma.rn.f32 	%f6, %f71, %f72, %f70;
	bar.sync 	0;
	add.s32 	%r44, %r51, 16;
	setp.ge.s32 	%p5, %r44, %r6;
	mov.f32 	%f173, 0f00000000;
	@%p5 bra 	$L__BB0_9;
	ld.global.f32 	%f173, [%rd3+64];
$L__BB0_9:
	st.shared.f32 	[%r10], %f173;
	setp.ge.s32 	%p6, %r50, %r6;
	mov.f32 	%f174, 0f00000000;
	@%p6 bra 	$L__BB0_11;
	mul.wide.s32 	%rd10, %r50, 4;
	add.s64 	%rd11, %rd1, %rd10;
	ld.global.f32 	%f174, [%rd11];
$L__BB0_11:
	st.shared.f32 	[%r11], %f174;
	bar.sync 	0;
	ld.shared.f32 	%f74, [%r9];
	ld.shared.f32 	%f75, [%r12];
	fma.rn.f32 	%f76, %f74, %f75, %f6;
	ld.shared.f32 	%f77, [%r9+4];
	ld.shared.f32 	%f78, [%r12+64];
	fma.rn.f32 	%f79, %f77, %f78, %f76;
	ld.shared.f32 	%f80, [%r9+8];
	ld.shared.f32 	%f81, [%r12+128];
	fma.rn.f32 	%f82, %f80, %f81, %f79;
	ld.shared.f32 	%f83, [%r9+12];
	ld.shared.f32 	%f84, [%r12+192];
	fma.rn.f32 	%f85, %f83, %f84, %f82;
	ld.shared.f32 	%f86, [%r9+16];
	ld.shared.f32 	%f87, [%r12+256];
	fma.rn.f32 	%f88, %f86, %f87, %f85;
	ld.shared.f32 	%f89, [%r9+20];
	ld.shared.f32 	%f90, [%r12+320];
	fma.rn.f32 	%f91, %f89, %f90, %f88;
	ld.shared.f32 	%f92, [%r9+24];
	ld.shared.f32 	%f93, [%r12+384];
	fma.rn.f32 	%f94, %f92, %f93, %f91;
	ld.shared.f32 	%f95, [%r9+28];
	ld.shared.f32 	%f96, [%r12+448];
	fma.rn.f32 	%f97, %f95, %f96, %f94;
	ld.shared.f32 	%f98, [%r9+32];
	ld.shared.f32 	%f99, [%r12+512];
	fma.rn.f32 	%f100, %f98, %f99, %f97;
	ld.shared.f32 	%f101, [%r9+36];
	ld.shared.f32 	%f102, [%r12+576];
	fma.rn.f32 	%f103, %f101, %f102, %f100;
	ld.shared.f32 	%f104, [%r9+40];
	ld.shared.f32 	%f105, [%r12+640];
	fma.rn.f32 	%f106, %f104, %f105, %f103;
	ld.shared.f32 	%f107, [%r9+44];
	ld.shared.f32 	%f108, [%r12+704];
	fma.rn.f32 	%f109, %f107, %f108, %f106;
	ld.shared.f32 	%f110, [%r9+48];
	ld.shared.f32 	%f111, [%r12+768];
	fma.rn.f32 	%f112, %f110, %f111, %f109;
	ld.shared.f32 	%f113, [%r9+52];
	ld.shared.f32 	%f114, [%r12+832];
	fma.rn.f32 	%f115, %f113, %f114, %f112;
	ld.shared.f32 	%f116, [%r9+56];
	ld.shared.f32 	%f117, [%r12+896];
	fma.rn.f32 	%f118, %f116, %f117, %f115;
	ld.shared.f32 	%f119, [%r9+60];
	ld.shared.f32 	%f120, [%r12+960];
	fma.rn.f32 	%f179, %f119, %f120, %f118;
	bar.sync 	0;
	add.s32 	%r52, %r52, 2;
	add.s32 	%r51, %r51, 32;
	add.s32 	%r50, %r50, %r15;
	add.s32 	%r49, %r49, %r15;
	setp.ne.s32 	%p7, %r52, 0;
	@%p7 bra 	$L__BB0_3;
	shl.b32 	%r45, %r7, 4;
	and.b32  	%r53, %r45, -32;
$L__BB0_13:
	and.b32  	%r46, %r7, 1;
	setp.eq.b32 	%p8, %r46, 1;
	not.pred 	%p9, %p8;
	@%p9 bra 	$L__BB0_19;
	add.s32 	%r27, %r8, %r53;
	setp.ge.s32 	%p10, %r27, %r6;
	mov.f32 	%f177, 0f00000000;
	@%p10 bra 	$L__BB0_16;
	mul.wide.s32 	%rd12, %r27, 4;
	add.s64 	%rd13, %rd2, %rd12;
	ld.global.f32 	%f177, [%rd13];
$L__BB0_16:
	st.shared.f32 	[%r10], %f177;
	add.s32 	%r47, %r53, %r1;
	mad.lo.s32 	%r28, %r47, %r30, %r5;
	setp.ge.s32 	%p11, %r28, %r6;
	mov.f32 	%f178, 0f00000000;
	@%p11 bra 	$L__BB0_18;
	mul.wide.s32 	%rd14, %r28, 4;
	add.s64 	%rd15, %rd1, %rd14;
	ld.global.f32 	%f178, [%rd15];
$L__BB0_18:
	st.shared.f32 	[%r11], %f178;
	bar.sync 	0;
	ld.shared.f32 	%f123, [%r9];
	ld.shared.f32 	%f124, [%r12];
	fma.rn.f32 	%f125, %f123, %f124, %f179;
	ld.shared.f32 	%f126, [%r9+4];
	ld.shared.f32 	%f127, [%r12+64];
	fma.rn.f32 	%f128, %f126, %f127, %f125;
	ld.shared.f32 	%f129, [%r9+8];
	ld.shared.f32 	%f130, [%r12+128];
	fma.rn.f32 	%f131, %f129, %f130, %f128;
	ld.shared.f32 	%f132, [%r9+12];
	ld.shared.f32 	%f133, [%r12+192];
	fma.rn.f32 	%f134, %f132, %f133, %f131;
	ld.shared.f32 	%f135, [%r9+16];
	ld.shared.f32 	%f136, [%r12+256];
	fma.rn.f32 	%f137, %f135, %f136, %f134;
	ld.shared.f32 	%f138, [%r9+20];
	ld.shared.f32 	%f139, [%r12+320];
	fma.rn.f32 	%f140, %f138, %f139, %f137;
	ld.shared.f32 	%f141, [%r9+24];
	ld.shared.f32 	%f142, [%r12+384];
	fma.rn.f32 	%f143, %f141, %f142, %f140;
	ld.shared.f32 	%f144, [%r9+28];
	ld.shared.f32 	%f145, [%r12+448];
	fma.rn.f32 	%f146, %f144, %f145, %f143;
	ld.shared.f32 	%f147, [%r9+32];
	ld.shared.f32 	%f148, [%r12+512];
	fma.rn.f32 	%f149, %f147, %f148, %f146;
	ld.shared.f32 	%f150, [%r9+36];
	ld.shared.f32 	%f151, [%r12+576];
	fma.rn.f32 	%f152, %f150, %f151, %f149;
	ld.shared.f32 	%f153, [%r9+40];
	ld.shared.f32 	%f154, [%r12+640];
	fma.rn.f32 	%f155, %f153, %f154, %f152;
	ld.shared.f32 	%f156, [%r9+44];
	ld.shared.f32 	%f157, [%r12+704];
	fma.rn.f32 	%f158, %f156, %f157, %f155;
	ld.shared.f32 	%f159, [%r9+48];
	ld.shared.f32 	%f160, [%r12+768];
	fma.rn.f32 	%f161, %f159, %f160, %f158;
	ld.shared.f32 	%f162, [%r9+52];
	ld.shared.f32 	%f163, [%r12+832];
	fma.rn.f32 	%f164, %f162, %f163, %f161;
	ld.shared.f32 	%f165, [%r9+56];
	ld.shared.f32 	%f166, [%r12+896];
	fma.rn.f32 	%f167, %f165, %f166, %f164;
	ld.shared.f32 	%f168, [%r9+60];
	ld.shared.f32 	%f169, [%r12+960];
	fma.rn.f32 	%f179, %f168, %f169, %f167;
	bar.sync 	0;
$L__BB0_19:
	add.s32 	%r48, %r8, %r3;
	cvta.to.global.u64 	%rd16, %rd4;
	mul.wide.s32 	%rd17, %r48, 4;
	add.s64 	%rd18, %rd16, %rd17;
	st.global.f32 	[%rd18], %f179;
$L__BB0_20:
	ret;

}


// ===== COMPILED SASS (sm_100) =====

	.target	sm_100

	.elftype	@"ET_EXEC"


//--------------------- .note.nv.tkinfo           --------------------------
	.section	.note.nv.tkinfo,"",@"SHT_NOTE"
	.sectionflags	@"SHF_NOTE_NV_TKINFO"
	.tkinfo
        /*0018*/ 	.word	0x00000002
        /*0030*/ 	.string	""
        /*0030*/ 	.string	"ptxas"
        /*0030*/ 	.string	"Cuda compilation tools, release 13.0, V13.0.88"
        /*0030*/ 	.string	"Build cuda_13.0.r13.0/compiler.36424714_0"
        /*0030*/ 	.string	"-arch sm_100 -m 64 "



//--------------------- .note.nv.cuinfo           --------------------------
	.section	.note.nv.cuinfo,"",@"SHT_NOTE"
	.sectionflags	@"SHF_NOTE_NV_CUINFO"
        /*0018*/ 	.short	0x0002
        /*001a*/ 	.short	0x0064
        /*001c*/ 	.short	0x0082
	.zero		2


//--------------------- .nv.info                  --------------------------
	.section	.nv.info,"",@"SHT_CUDA_INFO"
	.align	4


	//----- nvinfo : EIATTR_REGCOUNT
	.align		4
        /*0000*/ 	.byte	0x04, 0x2f
        /*0002*/ 	.short	(.L_1 - .L_0)
	.align		4
.L_0:
        /*0004*/ 	.word	index@(_Z21multiplication_kernelPfS_S_i)
        /*0008*/ 	.word	0x00000020


	//----- nvinfo : EIATTR_FRAME_SIZE
	.align		4
.L_1:
        /*000c*/ 	.byte	0x04, 0x11
        /*000e*/ 	.short	(.L_3 - .L_2)
	.align		4
.L_2:
        /*0010*/ 	.word	index@(_Z21multiplication_kernelPfS_S_i)
        /*0014*/ 	.word	0x00000000


	//----- nvinfo : EIATTR_MIN_STACK_SIZE
	.align		4
.L_3:
        /*0018*/ 	.byte	0x04, 0x12
        /*001a*/ 	.short	(.L_5 - .L_4)
	.align		4
.L_4:
        /*001c*/ 	.word	index@(_Z21multiplication_kernelPfS_S_i)
        /*0020*/ 	.word	0x00000000
.L_5:


//--------------------- .nv.compat                --------------------------
	.section	.nv.compat,"",@"SHT_CUDA_COMPAT_INFO"
	.align	4
        /*0000*/ 	.byte	0x02, 0x09, 0x00, 0x00, 0x02, 0x02, 0x01, 0x00, 0x02, 0x05, 0x05, 0x00, 0x03, 0x07, 0x01, 0x01
        /*0010*/ 	.byte	0x02, 0x03, 0x00, 0x00, 0x02, 0x06, 0x01, 0x00, 0x04, 0x0b, 0x08, 0x00, 0x09, 0x00, 0x00, 0x00
        /*0020*/ 	.byte	0x00, 0x00, 0x00, 0x00


//--------------------- .nv.info._Z21multiplication_kernelPfS_S_i --------------------------
	.section	.nv.info._Z21multiplication_kernelPfS_S_i,"",@"SHT_CUDA_INFO"
	.sectionflags	@""
	.align	4


	//----- nvinfo : EIATTR_CUDA_API_VERSION
	.align		4
        /*0000*/ 	.byte	0x04, 0x37
        /*0002*/ 	.short	(.L_7 - .L_6)
.L_6:
        /*0004*/ 	.word	0x00000082


	//----- nvinfo : EIATTR_KPARAM_INFO
	.align		4
.L_7:
        /*0008*/ 	.byte	0x04, 0x17
        /*000a*/ 	.short	(.L_9 - .L_8)
.L_8:
        /*000c*/ 	.word	0x00000000
        /*0010*/ 	.short	0x0003
        /*0012*/ 	.short	0x0018
        /*0014*/ 	.byte	0x00, 0xf0, 0x11, 0x00


	//----- nvinfo : EIATTR_KPARAM_INFO
	.align		4
.L_9:
        /*0018*/ 	.byte	0x04, 0x17
        /*001a*/ 	.short	(.L_11 - .L_10)
.L_10:
        /*001c*/ 	.word	0x00000000
        /*0020*/ 	.short	0x0002
        /*0022*/ 	.short	0x0010
        /*0024*/ 	.byte	0x00, 0xf5, 0x21, 0x00


	//----- nvinfo : EIATTR_KPARAM_INFO
	.align		4
.L_11:
        /*0028*/ 	.byte	0x04, 0x17
        /*002a*/ 	.short	(.L_13 - .L_12)
.L_12:
        /*002c*/ 	.word	0x00000000
        /*0030*/ 	.short	0x0001
        /*0032*/ 	.short	0x0008
        /*0034*/ 	.byte	0x00, 0xf5, 0x21, 0x00


	//----- nvinfo : EIATTR_KPARAM_INFO
	.align		4
.L_13:
        /*0038*/ 	.byte	0x04, 0x17
        /*003a*/ 	.short	(.L_15 - .L_14)
.L_14:
        /*003c*/ 	.word	0x00000000
        /*0040*/ 	.short	0x0000
        /*0042*/ 	.short	0x0000
        /*0044*/ 	.byte	0x00, 0xf5, 0x21, 0x00


	//----- nvinfo : EIATTR_SPARSE_MMA_MASK
	.align		4
.L_15:
        /*0048*/ 	.byte	0x03, 0x50
        /*004a*/ 	.short	0x0000


	//----- nvinfo : EIATTR_MAXREG_COUNT
	.align		4
        /*004c*/ 	.byte	0x03, 0x1b
        /*004e*/ 	.short	0x00ff


	//----- nvinfo : EIATTR_NUM_BARRIERS
	.align		4
        /*0050*/ 	.byte	0x02, 0x4c
        /*0052*/ 	.byte	0x01
	.zero		1


	//----- nvinfo : EIATTR_MERCURY_ISA_VERSION
	.align		4
        /*0054*/ 	.byte	0x03, 0x5f
        /*0056*/ 	.short	0x0101


	//----- nvinfo : EIATTR_VRC_CTA_INIT_COUNT
	.align		4
        /*0058*/ 	.byte	0x02, 0x4a
	.zero		1
	.zero		1


	//----- nvinfo : EIATTR_EXIT_INSTR_OFFSETS
	.align		4
        /*005c*/ 	.byte	0x04, 0x1c
        /*005e*/ 	.short	(.L_17 - .L_16)


	//   ....[0]....
.L_16:
        /*0060*/ 	.word	0x000000e0


	//   ....[1]....
        /*0064*/ 	.word	0x00000d00


	//----- nvinfo : EIATTR_CBANK_PARAM_SIZE
	.align		4
.L_17:
        /*0068*/ 	.byte	0x03, 0x19
        /*006a*/ 	.short	0x001c


	//----- nvinfo : EIATTR_PARAM_CBANK
	.align		4
        /*006c*/ 	.byte	0x04, 0x0a
        /*006e*/ 	.short	(.L_19 - .L_18)
	.align		4
.L_18:
        /*0070*/ 	.word	index@(.nv.constant0._Z21multiplication_kernelPfS_S_i)
        /*0074*/ 	.short	0x0380
        /*0076*/ 	.short	0x001c


	//----- nvinfo : EIATTR_SW_WAR
	.align		4
.L_19:
        /*0078*/ 	.byte	0x04, 0x36
        /*007a*/ 	.short	(.L_21 - .L_20)
.L_20:
        /*007c*/ 	.word	0x00000008
.L_21:


//--------------------- .nv.callgraph             --------------------------
	.section	.nv.callgraph,"",@"SHT_CUDA_CALLGRAPH"
	.align	4
	.sectionentsize	8
	.align		4
        /*0000*/ 	.word	0x00000000
	.align		4
        /*0004*/ 	.word	0xffffffff
	.align		4
        /*0008*/ 	.word	0x00000000
	.align		4
        /*000c*/ 	.word	0xfffffffe
	.align		4
        /*0010*/ 	.word	0x00000000
	.align		4
        /*0014*/ 	.word	0xfffffffd
	.align		4
        /*0018*/ 	.word	0x00000000
	.align		4
        /*001c*/ 	.word	0xfffffffc


//--------------------- .text._Z21multiplication_kernelPfS_S_i --------------------------
	.section	.text._Z21multiplication_kernelPfS_S_i,"ax",@progbits
	.align	128
        .global         _Z21multiplication_kernelPfS_S_i
        .type           _Z21multiplication_kernelPfS_S_i,@function
        .size           _Z21multiplication_kernelPfS_S_i,(.L_x_4 - _Z21multiplication_kernelPfS_S_i)
        .other          _Z21multiplication_kernelPfS_S_i,@"STO_CUDA_ENTRY STV_DEFAULT"
_Z21multiplication_kernelPfS_S_i:
.text._Z21multiplication_kernelPfS_S_i:
[----:B------:R-:W-:Y:S01]  /*0000*/  LDC R1, c[0x0][0x37c] ;  /* 0x0000df00ff017b82 */ /* 0x000fe20000000800 */
[----:B------:R-:W0:Y:S07]  /*0010*/  S2R R0, SR_TID.Y ;  /* 0x0000000000007919 */ /* 0x000e2e0000002200 */
[----:B------:R-:W1:Y:S01]  /*0020*/  S2UR UR5, SR_CTAID.X ;  /* 0x00000000000579c3 */ /* 0x000e620000002500 */
[----:B------:R-:W2:Y:S01]  /*0030*/  LDCU UR7, c[0x0][0x398] ;  /* 0x00007300ff0777ac */ /* 0x000ea20008000800 */
[----:B------:R-:W3:Y:S06]  /*0040*/  S2R R17, SR_TID.X ;  /* 0x0000000000117919 */ /* 0x000eec0000002100 */
[----:B------:R-:W0:Y:S08]  /*0050*/  S2UR UR6, SR_CTAID.Y ;  /* 0x00000000000679c3 */ /* 0x000e300000002600 */
[----:B------:R-:W0:Y:S01]  /*0060*/  LDC R19, c[0x0][0x364] ;  /* 0x0000d900ff137b82 */ /* 0x000e220000000800 */
[----:B------:R-:W1:Y:S01]  /*0070*/  LDCU UR4, c[0x0][0x360] ;  /* 0x00006c00ff0477ac */ /* 0x000e620008000800 */
[----:B--2---:R-:W-:Y:S01]  /*0080*/  MOV R10, UR7 ;  /* 0x00000007000a7c02 */ /* 0x004fe20008000f00 */
[----:B-1----:R-:W-:Y:S01]  /*0090*/  UIMAD UR5, UR5, UR4, URZ ;  /* 0x00000004050572a4 */ /* 0x002fe2000f8e02ff */
[----:B0-----:R-:W-:-:S05]  /*00a0*/  IMAD R19, R19, UR6, R0 ;  /* 0x0000000613137c24 */ /* 0x001fca000f8e0200 */
[----:B---3--:R-:W-:-:S04]  /*00b0*/  IADD3 R21, PT, PT, R17, UR5, RZ ;  /* 0x0000000511157c10 */ /* 0x008fc8000fffe0ff */
[----:B------:R-:W-:-:S04]  /*00c0*/  VIMNMX R3, PT, PT, R19, R21, !PT ;  /* 0x0000001513037248 */ /* 0x000fc80007fe0100 */
[----:B------:R-:W-:-:S13]  /*00d0*/  ISETP.GE.AND P0, PT, R3, R10, PT ;  /* 0x0000000a0300720c */ /* 0x000fda0003f06270 */
[----:B------:R-:W-:Y:S05]  /*00e0*/  @P0 EXIT ;  /* 0x000000000000094d */ /* 0x000fea0003800000 */
[----:B------:R-:W0:Y:S01]  /*00f0*/  S2UR UR7, SR_CgaCtaId ;  /* 0x00000000000779c3 */ /* 0x000e220000008800 */
[----:B------:R-:W1:Y:S01]  /*0100*/  LDCU UR8, c[0x0][0x370] ;  /* 0x00006e00ff0877ac */ /* 0x000e620008000800 */
[----:B------:R-:W-:Y:S02]  /*0110*/  HFMA2 R11, -RZ, RZ, 0, 0 ;  /* 0x00000000ff0b7431 */ /* 0x000fe400000001ff */
[-C--:B------:R-:W-:Y:S01]  /*0120*/  IMAD R19, R19, R10.reuse, R17 ;  /* 0x0000000a13137224 */ /* 0x080fe200078e0211 */
[----:B------:R-:W-:Y:S01]  /*0130*/  UMOV UR4, 0x400 ;  /* 0x0000040000047882 */ /* 0x000fe20000000000 */
[----:B------:R-:W-:Y:S01]  /*0140*/  IMAD R3, R10, R10, RZ ;  /* 0x0000000a0a037224 */ /* 0x000fe200078e02ff */
[----:B------:R-:W-:Y:S01]  /*0150*/  UIADD3 UR6, UPT, UPT, UR4, 0x400, URZ ;  /* 0x0000040004067890 */ /* 0x000fe2000fffe0ff */
[----:B------:R-:W2:Y:S01]  /*0160*/  LDCU.64 UR10, c[0x0][0x358] ;  /* 0x00006b00ff0a77ac */ /* 0x000ea20008000a00 */
[----:B-1----:R-:W-:Y:S02]  /*0170*/  UISETP.NE.AND UP0, UPT, UR8, 0x1, UPT ;  /* 0x000000010800788c */ /* 0x002fe4000bf05270 */
[----:B0-----:R-:W-:-:S02]  /*0180*/  ULEA UR4, UR7, UR4, 0x18 ;  /* 0x0000000407047291 */ /* 0x001fc4000f8ec0ff */
[----:B------:R-:W-:-:S04]  /*0190*/  ULEA UR6, UR7, UR6, 0x18 ;  /* 0x0000000607067291 */ /* 0x000fc8000f8ec0ff */
[C---:B------:R-:W-:Y:S01]  /*01a0*/  LEA R18, R0.reuse, UR4, 0x6 ;  /* 0x0000000400127c11 */ /* 0x040fe2000f8e30ff */
[----:B------:R-:W-:Y:S01]  /*01b0*/  UMOV UR4, URZ ;  /* 0x000000ff00047c82 */ /* 0x000fe20008000000 */
[C---:B------:R-:W-:Y:S02]  /*01c0*/  LEA R7, R17.reuse, UR6, 0x2 ;  /* 0x0000000611077c11 */ /* 0x040fe4000f8e10ff */
[----:B------:R-:W-:Y:S02]  /*01d0*/  LEA R17, R17, R18, 0x2 ;  /* 0x0000001211117211 */ /* 0x000fe400078e10ff */
[----:B------:R-:W-:Y:S01]  /*01e0*/  LEA R5, R0, R7, 0x6 ;  /* 0x0000000700057211 */ /* 0x000fe200078e30ff */
[----:B--2---:R-:W-:Y:S06]  /*01f0*/  BRA.U !UP0, `(.L_x_0) ;  /* 0x0000000508d07547 */ /* 0x004fec000b800000 */
[----:B------:R-:W0:Y:S01]  /*0200*/  LDC R4, c[0x0][0x398] ;  /* 0x0000e600ff047b82 */ /* 0x000e220000000800 */
[C---:B------:R-:W-:Y:S01]  /*0210*/  IADD3 R16, PT, PT, R0.reuse, 0x10, RZ ;  /* 0x0000001000107810 */ /* 0x040fe20007ffe0ff */
[----:B------:R-:W-:Y:S01]  /*0220*/  ULOP3.LUT UR4, UR8, 0xfffffffe, URZ, 0xc0, !UPT ;  /* 0xfffffffe08047892 */ /* 0x000fe2000f8ec0ff */
[-CC-:B------:R-:W-:Y:S01]  /*0230*/  IMAD R6, R0, R10.reuse, R21.reuse ;  /* 0x0000000a00067224 */ /* 0x180fe200078e0215 */
[----:B------:R-:W-:Y:S02]  /*0240*/  MOV R11, RZ ;  /* 0x000000ff000b7202 */ /* 0x000fe40000000f00 */
[----:B------:R-:W-:Y:S01]  /*0250*/  IMAD R16, R16, R10, R21 ;  /* 0x0000000a10107224 */ /* 0x000fe200078e0215 */
[----:B------:R-:W-:Y:S01]  /*0260*/  MOV R2, R19 ;  /* 0x0000001300027202 */ /* 0x000fe20000000f00 */
[----:B------:R-:W1:Y:S01]  /*0270*/  LDC.64 R22, c[0x0][0x380] ;  /* 0x0000e000ff167b82 */ /* 0x000e620000000a00 */
[----:B------:R-:W-:-:S12]  /*0280*/  UIADD3 UR4, UPT, UPT, -UR4, URZ, URZ ;  /* 0x000000ff04047290 */ /* 0x000fd8000fffe1ff */
.L_x_1:
[-C--:B------:R-:W-:Y:S01]  /*0290*/  ISETP.GE.AND P1, PT, R6, R3.reuse, PT ;  /* 0x000000030600720c */ /* 0x080fe20003f26270 */
[----:B------:R-:W-:Y:S01]  /*02a0*/  HFMA2 R26, -RZ, RZ, 0, 0 ;  /* 0x00000000ff1a7431 */ /* 0x000fe200000001ff */
[C---:B------:R-:W-:Y:S01]  /*02b0*/  ISETP.GE.AND P0, PT, R2.reuse, R3, PT ;  /* 0x000000030200720c */ /* 0x040fe20003f06270 */
[----:B-1----:R-:W-:Y:S01]  /*02c0*/  IMAD.WIDE R24, R2, 0x4, R22 ;  /* 0x0000000402187825 */ /* 0x002fe200078e0216 */
[----:B------:R-:W-:-:S09]  /*02d0*/  MOV R10, RZ ;  /* 0x000000ff000a7202 */ /* 0x000fd20000000f00 */
[----:B------:R-:W1:Y:S02]  /*02e0*/  @!P1 LDC.64 R8, c[0x0][0x388] ;  /* 0x0000e200ff089b82 */ /* 0x000e640000000a00 */
[----:B------:R-:W2:Y:S01]  /*02f0*/  @!P0 LDG.E R10, desc[UR10][R24.64] ;  /* 0x0000000a180a8981 */ /* 0x000ea2000c1e1900 */
[----:B-1----:R-:W-:-:S05]  /*0300*/  @!P1 IMAD.WIDE R8, R6, 0x4, R8 ;  /* 0x0000000406089825 */ /* 0x002fca00078e0208 */
[----:B------:R-:W3:Y:S04]  /*0310*/  @!P1 LDG.E R26, desc[UR10][R8.64] ;  /* 0x0000000a081a9981 */ /* 0x000ee8000c1e1900 */
[----:B--2---:R-:W-:Y:S04]  /*0320*/  STS [R17], R10 ;  /* 0x0000000a11007388 */ /* 0x004fe80000000800 */
[----:B---3--:R-:W-:Y:S01]  /*0330*/  STS [R5], R26 ;  /* 0x0000001a05007388 */ /* 0x008fe20000000800 */
[----:B------:R-:W-:Y:S06]  /*0340*/  BAR.SYNC.DEFER_BLOCKING 0x0 ;  /* 0x0000000000007b1d */ /* 0x000fec0000010000 */
[----:B------:R-:W-:Y:S04]  /*0350*/  LDS R27, [R7] ;  /* 0x00000000071b7984 */ /* 0x000fe80000000800 */
[----:B------:R-:W1:Y:S04]  /*0360*/  LDS.128 R12, [R18] ;  /* 0x00000000120c7984 */ /* 0x000e680000000c00 */
[----:B------:R-:W2:Y:S04]  /*0370*/  LDS R29, [R7+0x40] ;  /* 0x00004000071d7984 */ /* 0x000ea80000000800 */
[----:B------:R-:W3:Y:S04]  /*0380*/  LDS R28, [R7+0x80] ;  /* 0x00008000071c7984 */ /* 0x000ee80000000800 */
[----:B------:R-:W4:Y:S04]  /*0390*/  LDS R20, [R7+0xc0] ;  /* 0x0000c00007147984 */ /* 0x000f280000000800 */
[----:B------:R-:W-:Y:S01]  /*03a0*/  LDS R26, [R7+0x340] ;  /* 0x00034000071a7984 */ /* 0x000fe20000000800 */
[----:B-1----:R-:W-:-:S03]  /*03b0*/  FFMA R12, R12, R27, R11 ;  /* 0x0000001b0c0c7223 */ /* 0x002fc6000000000b */
[----:B------:R-:W-:Y:S01]  /*03c0*/  LDS.128 R8, [R18+0x10] ;  /* 0x0000100012087984 */ /* 0x000fe20000000c00 */
[----:B--2---:R-:W-:-:S03]  /*03d0*/  FFMA R29, R29, R13, R12 ;  /* 0x0000000d1d1d7223 */ /* 0x004fc6000000000c */
[----:B------:R-:W1:Y:S04]  /*03e0*/  LDS R13, [R7+0x100] ;  /* 0x00010000070d7984 */ /* 0x000e680000000800 */
[----:B------:R-:W2:Y:S01]  /*03f0*/  LDS R12, [R7+0x140] ;  /* 0x00014000070c7984 */ /* 0x000ea20000000800 */
[----:B---3--:R-:W-:-:S03]  /*0400*/  FFMA R29, R28, R14, R29 ;  /* 0x0000000e1c1d7223 */ /* 0x008fc6000000001d */
[----:B------:R-:W3:Y:S01]  /*0410*/  LDS R27, [R7+0x180] ;  /* 0x00018000071b7984 */ /* 0x000ee20000000800 */
[----:B----4-:R-:W-:-:S03]  /*0420*/  FFMA R15, R20, R15, R29 ;  /* 0x0000000f140f7223 */ /* 0x010fc6000000001d */
[----:B------:R-:W4:Y:S01]  /*0430*/  LDS R20, [R7+0x1c0] ;  /* 0x0001c00007147984 */ /* 0x000f220000000800 */
[----:B-1----:R-:W-:-:S04]  /*0440*/  FFMA R8, R8, R13, R15 ;  /* 0x0000000d08087223 */ /* 0x002fc8000000000f */
[----:B--2---:R-:W-:Y:S02]  /*0450*/  FFMA R8, R12, R9, R8 ;  /* 0x000000090c087223 */ /* 0x004fe40000000008 */
[----:B------:R-:W-:Y:S04]  /*0460*/  LDS R9, [R7+0x200] ;  /* 0x0002000007097984 */ /* 0x000fe80000000800 */
[----:B------:R-:W1:Y:S01]  /*0470*/  LDS.128 R12, [R18+0x20] ;  /* 0x00002000120c7984 */ /* 0x000e620000000c00 */
[----:B---3--:R-:W-:-:S03]  /*0480*/  FFMA R27, R27, R10, R8 ;  /* 0x0000000a1b1b7223 */ /* 0x008fc60000000008 */
[----:B------:R-:W2:Y:S01]  /*0490*/  LDS R10, [R7+0x240] ;  /* 0x00024000070a7984 */ /* 0x000ea20000000800 */
[----:B----4-:R-:W-:-:S03]  /*04a0*/  FFMA R11, R20, R11, R27 ;  /* 0x0000000b140b7223 */ /* 0x010fc6000000001b */
[----:B------:R-:W3:Y:S04]  /*04b0*/  LDS R20, [R7+0x280] ;  /* 0x0002800007147984 */ /* 0x000ee80000000800 */
[----:B------:R-:W4:Y:S04]  /*04c0*/  LDS R8, [R7+0x2c0] ;  /* 0x0002c00007087984 */ /* 0x000f280000000800 */
[----:B------:R-:W-:Y:S01]  /*04d0*/  LDS R27, [R7+0x380] ;  /* 0x00038000071b7984 */ /* 0x000fe20000000800 */
[----:B-1----:R-:W-:-:S04]  /*04e0*/  FFMA R9, R12, R9, R11 ;  /* 0x000000090c097223 */ /* 0x002fc8000000000b */
[----:B--2---:R-:W-:-:S04]  /*04f0*/  FFMA R9, R10, R13, R9 ;  /* 0x0000000d0a097223 */ /* 0x004fc80000000009 */
[----:B---3--:R-:W-:Y:S02]  /*0500*/  FFMA R9, R20, R14, R9 ;  /* 0x0000000e14097223 */ /* 0x008fe40000000009 */
[----:B------:R-:W-:Y:S02]  /*0510*/  LDS R14, [R7+0x300] ;  /* 0x00030000070e7984 */ /* 0x000fe40000000800 */
[----:B----4-:R-:W-:Y:S02]  /*0520*/  FFMA R15, R8, R15, R9 ;  /* 0x0000000f080f7223 */ /* 0x010fe40000000009 */
[----:B------:R-:W-:Y:S04]  /*0530*/  LDS R20, [R7+0x3c0] ;  /* 0x0003c00007147984 */ /* 0x000fe80000000800 */
[----:B------:R-:W1:Y:S01]  /*0540*/  LDS.128 R8, [R18+0x30] ;  /* 0x0000300012087984 */ /* 0x000e620000000c00 */
[----:B------:R-:W-:Y:S01]  /*0550*/  IADD3 R12, PT, PT, R2, 0x10, RZ ;  /* 0x00000010020c7810 */ /* 0x000fe20007ffe0ff */
[----:B------:R-:W-:Y:S01]  /*0560*/  HFMA2 R28, -RZ, RZ, 0, 0 ;  /* 0x00000000ff1c7431 */ /* 0x000fe200000001ff */
[----:B------:R-:W-:Y:S02]  /*0570*/  BAR.SYNC.DEFER_BLOCKING 0x0 ;  /* 0x0000000000007b1d */ /* 0x000fe40000010000 */
[----:B------:R-:W-:-:S13]  /*0580*/  ISETP.GE.AND P0, PT, R12, R3, PT ;  /* 0x000000030c00720c */ /* 0x000fda0003f06270 */
[----:B------:R-:W2:Y:S01]  /*0590*/  @!P0 LDG.E R28, desc[UR10][R24.64+0x40] ;  /* 0x0000400a181c8981 */ /* 0x000ea2000c1e1900 */
[----:B------:R-:W-:-:S13]  /*05a0*/  ISETP.GE.AND P0, PT, R16, R3, PT ;  /* 0x000000031000720c */ /* 0x000fda0003f06270 */
[----:B------:R-:W3:Y:S01]  /*05b0*/  @!P0 LDC.64 R12, c[0x0][0x388] ;  /* 0x0000e200ff0c8b82 */ /* 0x000ee20000000a00 */
[----:B--2---:R3:W-:Y:S02]  /*05c0*/  STS [R17], R28 ;  /* 0x0000001c11007388 */ /* 0x0047e40000000800 */
[----:B---3--:R-:W-:Y:S01]  /*05d0*/  @!P0 IMAD.WIDE R28, R16, 0x4, R12 ;  /* 0x00000004101c8825 */ /* 0x008fe200078e020c */
[----:B------:R-:W-:-:S06]  /*05e0*/  MOV R12, RZ ;  /* 0x000000ff000c7202 */ /* 0x000fcc0000000f00 */
[----:B------:R-:W2:Y:S01]  /*05f0*/  @!P0 LDG.E R12, desc[UR10][R28.64] ;  /* 0x0000000a1c0c8981 */ /* 0x000ea2000c1e1900 */
[----:B-1----:R-:W-:-:S04]  /*0600*/  FFMA R15, R8, R14, R15 ;  /* 0x0000000e080f7223 */ /* 0x002fc8000000000f */
[----:B------:R-:W-:-:S04]  /*0610*/  FFMA R26, R26, R9, R15 ;  /* 0x000000091a1a7223 */ /* 0x000fc8000000000f */
[----:B------:R-:W-:-:S04]  /*0620*/  FFMA R27, R27, R10, R26 ;  /* 0x0000000a1b1b7223 */ /* 0x000fc8000000001a */
[----:B------:R-:W-:Y:S01]  /*0630*/  FFMA R9, R20, R11, R27 ;  /* 0x0000000b14097223 */ /* 0x000fe2000000001b */
[----:B------:R-:W-:-:S04]  /*0640*/  UIADD3 UR4, UPT, UPT, UR4, 0x2, URZ ;  /* 0x0000000204047890 */ /* 0x000fc8000fffe0ff */
[----:B------:R-:W-:Y:S01]  /*0650*/  UISETP.NE.AND UP0, UPT, UR4, URZ, UPT ;  /* 0x000000ff0400728c */ /* 0x000fe2000bf05270 */
[----:B------:R-:W-:Y:S01]  /*0660*/  IADD3 R2, PT, PT, R2, 0x20, RZ ;  /* 0x0000002002027810 */ /* 0x000fe20007ffe0ff */
[----:B--2---:R-:W-:Y:S01]  /*0670*/  STS [R5], R12 ;  /* 0x0000000c05007388 */ /* 0x004fe20000000800 */
        /* <DEDUP_REMOVED lines=8> */
[----:B------:R-:W-:Y:S01]  /*0700*/  LDS R12, [R7+0x140] ;  /* 0x00014000070c7984 */ /* 0x000fe20000000800 */
[----:B--2---:R-:W-:-:S03]  /*0710*/  FFMA R24, R24, R13, R9 ;  /* 0x0000000d18187223 */ /* 0x004fc60000000009 */
[----:B------:R-:W-:Y:S04]  /*0720*/  LDS R13, [R7+0x100] ;  /* 0x00010000070d7984 */ /* 0x000fe80000000800 */
[----:B------:R-:W1:Y:S01]  /*0730*/  LDS.128 R8, [R18+0x10] ;  /* 0x0000100012087984 */ /* 0x000e620000000c00 */
[----:B---3--:R-:W-:-:S03]  /*0740*/  FFMA R14, R25, R14, R24 ;  /* 0x0000000e190e7223 */ /* 0x008fc60000000018 */
[----:B------:R-:W-:Y:S01]  /*0750*/  LDS R25, [R7+0x280] ;  /* 0x0002800007197984 */ /* 0x000fe20000000800 */
[----:B----4-:R-:W-:-:S03]  /*0760*/  FFMA R15, R27, R15, R14 ;  /* 0x0000000f1b0f7223 */ /* 0x010fc6000000000e */
[----:B------:R-:W2:Y:S01]  /*0770*/  LDS R27, [R7+0x180] ;  /* 0x00018000071b7984 */ /* 0x000ea20000000800 */
[----:B-1----:R-:W-:-:S03]  /*0780*/  FFMA R13, R8, R13, R15 ;  /* 0x0000000d080d7223 */ /* 0x002fc6000000000f */
[----:B------:R-:W1:Y:S01]  /*0790*/  LDS R8, [R7+0x1c0] ;  /* 0x0001c00007087984 */ /* 0x000e620000000800 */
[----:B------:R-:W-:-:S03]  /*07a0*/  FFMA R24, R12, R9, R13 ;  /* 0x000000090c187223 */ /* 0x000fc6000000000d */
[----:B------:R-:W-:Y:S04]  /*07b0*/  LDS R9, [R7+0x200] ;  /* 0x0002000007097984 */ /* 0x000fe80000000800 */
[----:B------:R-:W3:Y:S01]  /*07c0*/  LDS.128 R12, [R18+0x20] ;  /* 0x00002000120c7984 */ /* 0x000ee20000000c00 */
[----:B--2---:R-:W-:-:S04]  /*07d0*/  FFMA R27, R27, R10, R24 ;  /* 0x0000000a1b1b7223 */ /* 0x004fc80000000018 */
[----:B-1----:R-:W-:-:S04]  /*07e0*/  FFMA R11, R8, R11, R27 ;  /* 0x0000000b080b7223 */ /* 0x002fc8000000001b */
[----:B---3--:R-:W-:Y:S02]  /*07f0*/  FFMA R9, R12, R9, R11 ;  /* 0x000000090c097223 */ /* 0x008fe4000000000b */
[----:B------:R-:W1:Y:S02]  /*0800*/  LDS R12, [R7+0x2c0] ;  /* 0x0002c000070c7984 */ /* 0x000e640000000800 */
[----:B------:R-:W-:Y:S02]  /*0810*/  FFMA R24, R20, R13, R9 ;  /* 0x0000000d14187223 */ /* 0x000fe40000000009 */
[----:B------:R-:W-:Y:S04]  /*0820*/  LDS R13, [R7+0x300] ;  /* 0x00030000070d7984 */ /* 0x000fe80000000800 */
[----:B------:R-:W2:Y:S01]  /*0830*/  LDS.128 R8, [R18+0x30] ;  /* 0x0000300012087984 */ /* 0x000ea20000000c00 */
[----:B------:R-:W-:-:S03]  /*0840*/  FFMA R25, R25, R14, R24 ;  /* 0x0000000e19197223 */ /* 0x000fc60000000018 */
[----:B------:R-:W3:Y:S04]  /*0850*/  LDS R20, [R7+0x340] ;  /* 0x0003400007147984 */ /* 0x000ee80000000800 */
[----:B------:R-:W4:Y:S04]  /*0860*/  LDS R24, [R7+0x380] ;  /* 0x0003800007187984 */ /* 0x000f280000000800 */
[----:B------:R-:W5:Y:S01]  /*0870*/  LDS R14, [R7+0x3c0] ;  /* 0x0003c000070e7984 */ /* 0x000f620000000800 */
[----:B-1----:R-:W-:-:S04]  /*0880*/  FFMA R15, R12, R15, R25 ;  /* 0x0000000f0c0f7223 */ /* 0x002fc80000000019 */
[----:B--2---:R-:W-:-:S04]  /*0890*/  FFMA R13, R8, R13, R15 ;  /* 0x0000000d080d7223 */ /* 0x004fc8000000000f */
[----:B---3--:R-:W-:-:S04]  /*08a0*/  FFMA R9, R20, R9, R13 ;  /* 0x0000000914097223 */ /* 0x008fc8000000000d */
[----:B----4-:R-:W-:Y:S01]  /*08b0*/  FFMA R9, R24, R10, R9 ;  /* 0x0000000a18097223 */ /* 0x010fe20000000009 */
[----:B0-----:R-:W-:-:S03]  /*08c0*/  MOV R10, R4 ;  /* 0x00000004000a7202 */ /* 0x001fc60000000f00 */
[----:B-----5:R-:W-:Y:S01]  /*08d0*/  FFMA R11, R14, R11, R9 ;  /* 0x0000000b0e0b7223 */ /* 0x020fe20000000009 */
[C---:B------:R-:W-:Y:S02]  /*08e0*/  LEA R6, R10.reuse, R6, 0x5 ;  /* 0x000000060a067211 */ /* 0x040fe400078e28ff */
[----:B------:R-:W-:Y:S01]  /*08f0*/  LEA R16, R10, R16, 0x5 ;  /* 0x000000100a107211 */ /* 0x000fe200078e28ff */
[----:B------:R-:W-:Y:S06]  /*0900*/  BAR.SYNC.DEFER_BLOCKING 0x0 ;  /* 0x0000000000007b1d */ /* 0x000fec0000010000 */
[----:B------:R-:W-:Y:S05]  /*0910*/  BRA.U UP0, `(.L_x_1) ;  /* 0xfffffff9005c7547 */ /* 0x000fea000b83ffff */
[----:B------:R-:W-:-:S04]  /*0920*/  USHF.L.U32 UR4, UR8, 0x4, URZ ;  /* 0x0000000408047899 */ /* 0x000fc800080006ff */
[----:B------:R-:W-:-:S12]  /*0930*/  ULOP3.LUT UR4, UR4, 0xffffffe0, URZ, 0xc0, !UPT ;  /* 0xffffffe004047892 */ /* 0x000fd8000f8ec0ff */
.L_x_0:
[----:B------:R-:W0:Y:S01]  /*0940*/  LDC.64 R8, c[0x0][0x390] ;  /* 0x0000e400ff087b82 */ /* 0x000e220000000a00 */
[----:B------:R-:W-:Y:S01]  /*0950*/  ULOP3.LUT UR6, UR8, 0x1, URZ, 0xc0, !UPT ;  /* 0x0000000108067892 */ /* 0x000fe2000f8ec0ff */
[----:B------:R-:W-:-:S03]  /*0960*/  IADD3 R13, PT, PT, R19, UR5, RZ ;  /* 0x00000005130d7c10 */ /* 0x000fc6000fffe0ff */
[----:B------:R-:W-:Y:S02]  /*0970*/  UISETP.NE.U32.AND UP0, UPT, UR6, 0x1, UPT ;  /* 0x000000010600788c */ /* 0x000fe4000bf05070 */
[----:B0-----:R-:W-:-:S07]  /*0980*/  IMAD.WIDE R8, R13, 0x4, R8 ;  /* 0x000000040d087825 */ /* 0x001fce00078e0208 */
[----:B------:R-:W-:Y:S05]  /*0990*/  BRA.U UP0, `(.L_x_2) ;  /* 0x0000000100d47547 */ /* 0x000fea000b800000 */
[----:B------:R-:W-:Y:S01]  /*09a0*/  IADD3 R0, PT, PT, R0, UR4, RZ ;  /* 0x0000000400007c10 */ /* 0x000fe2000fffe0ff */
[----:B------:R-:W-:Y:S01]  /*09b0*/  HFMA2 R2, -RZ, RZ, 0, 0 ;  /* 0x00000000ff027431 */ /* 0x000fe200000001ff */
[----:B------:R-:W-:Y:S02]  /*09c0*/  IADD3 R19, PT, PT, R19, UR4, RZ ;  /* 0x0000000413137c10 */ /* 0x000fe4000fffe0ff */
[----:B------:R-:W-:Y:S01]  /*09d0*/  MOV R4, RZ ;  /* 0x000000ff00047202 */ /* 0x000fe20000000f00 */
[----:B------:R-:W-:Y:S01]  /*09e0*/  IMAD R0, R0, R10, R21 ;  /* 0x0000000a00007224 */ /* 0x000fe200078e0215 */
[----:B------:R-:W-:-:S04]  /*09f0*/  ISETP.GE.AND P0, PT, R19, R3, PT ;  /* 0x000000031300720c */ /* 0x000fc80003f06270 */
[----:B------:R-:W-:-:S09]  /*0a00*/  ISETP.GE.AND P1, PT, R0, R3, PT ;  /* 0x000000030000720c */ /* 0x000fd20003f26270 */
[----:B------:R-:W0:Y:S08]  /*0a10*/  @!P0 LDC.64 R20, c[0x0][0x380] ;  /* 0x0000e000ff148b82 */ /* 0x000e300000000a00 */
[----:B------:R-:W1:Y:S01]  /*0a20*/  @!P1 LDC.64 R24, c[0x0][0x388] ;  /* 0x0000e200ff189b82 */ /* 0x000e620000000a00 */
[----:B0-----:R-:W-:-:S05]  /*0a30*/  @!P0 IMAD.WIDE R20, R19, 0x4, R20 ;  /* 0x0000000413148825 */ /* 0x001fca00078e0214 */
[----:B------:R-:W2:Y:S01]  /*0a40*/  @!P0 LDG.E R2, desc[UR10][R20.64] ;  /* 0x0000000a14028981 */ /* 0x000ea2000c1e1900 */
[----:B-1----:R-:W-:-:S05]  /*0a50*/  @!P1 IMAD.WIDE R24, R0, 0x4, R24 ;  /* 0x0000000400189825 */ /* 0x002fca00078e0218 */
[----:B------:R-:W3:Y:S04]  /*0a60*/  @!P1 LDG.E R4, desc[UR10][R24.64] ;  /* 0x0000000a18049981 */ /* 0x000ee8000c1e1900 */
[----:B--2---:R-:W-:Y:S04]  /*0a70*/  STS [R17], R2 ;  /* 0x0000000211007388 */ /* 0x004fe80000000800 */
[----:B---3--:R-:W-:Y:S01]  /*0a80*/  STS [R5], R4 ;  /* 0x0000000405007388 */ /* 0x008fe20000000800 */
[----:B------:R-:W-:Y:S06]  /*0a90*/  BAR.SYNC.DEFER_BLOCKING 0x0 ;  /* 0x0000000000007b1d */ /* 0x000fec0000010000 */
[----:B------:R-:W-:Y:S04]  /*0aa0*/  LDS R6, [R7] ;  /* 0x0000000007067984 */ /* 0x000fe80000000800 */
[----:B------:R-:W0:Y:S04]  /*0ab0*/  LDS.128 R12, [R18] ;  /* 0x00000000120c7984 */ /* 0x000e280000000c00 */
[----:B------:R-:W1:Y:S04]  /*0ac0*/  LDS R29, [R7+0x40] ;  /* 0x00004000071d7984 */ /* 0x000e680000000800 */
[----:B------:R-:W2:Y:S04]  /*0ad0*/  LDS R19, [R7+0x80] ;  /* 0x0000800007137984 */ /* 0x000ea80000000800 */
[----:B------:R-:W3:Y:S04]  /*0ae0*/  LDS R10, [R7+0xc0] ;  /* 0x0000c000070a7984 */ /* 0x000ee80000000800 */
[----:B------:R-:W-:Y:S04]  /*0af0*/  LDS R3, [R7+0x100] ;  /* 0x0001000007037984 */ /* 0x000fe80000000800 */
[----:B------:R-:W4:Y:S04]  /*0b00*/  LDS.128 R20, [R18+0x10] ;  /* 0x0000100012147984 */ /* 0x000f280000000c00 */
[----:B------:R-:W5:Y:S04]  /*0b10*/  LDS R0, [R7+0x140] ;  /* 0x0001400007007984 */ /* 0x000f680000000800 */
[----:B------:R-:W5:Y:S04]  /*0b20*/  LDS R17, [R7+0x180] ;  /* 0x0001800007117984 */ /* 0x000f680000000800 */
[----:B------:R-:W5:Y:S04]  /*0b30*/  LDS R2, [R7+0x1c0] ;  /* 0x0001c00007027984 */ /* 0x000f680000000800 */
[----:B------:R-:W-:Y:S04]  /*0b40*/  LDS R5, [R7+0x200] ;  /* 0x0002000007057984 */ /* 0x000fe80000000800 */
[----:B------:R-:W5:Y:S01]  /*0b50*/  LDS.128 R24, [R18+0x20] ;  /* 0x0000200012187984 */ /* 0x000f620000000c00 */
[----:B0-----:R-:W-:-:S03]  /*0b60*/  FFMA R6, R12, R6, R11 ;  /* 0x000000060c067223 */ /* 0x001fc6000000000b */
[----:B------:R-:W0:Y:S01]  /*0b70*/  LDS R4, [R7+0x240] ;  /* 0x0002400007047984 */ /* 0x000e220000000800 */
[----:B-1----:R-:W-:-:S03]  /*0b80*/  FFMA R6, R29, R13, R6 ;  /* 0x0000000d1d067223 */ /* 0x002fc60000000006 */
[----:B------:R-:W1:Y:S01]  /*0b90*/  LDS R11, [R7+0x280] ;  /* 0x00028000070b7984 */ /* 0x000e620000000800 */
[----:B--2---:R-:W-:-:S03]  /*0ba0*/  FFMA R19, R19, R14, R6 ;  /* 0x0000000e13137223 */ /* 0x004fc60000000006 */
[----:B------:R-:W2:Y:S01]  /*0bb0*/  LDS R6, [R7+0x2c0] ;  /* 0x0002c00007067984 */ /* 0x000ea20000000800 */
[----:B---3--:R-:W-:-:S03]  /*0bc0*/  FFMA R29, R10, R15, R19 ;  /* 0x0000000f0a1d7223 */ /* 0x008fc60000000013 */
[----:B------:R-:W-:Y:S04]  /*0bd0*/  LDS R19, [R7+0x300] ;  /* 0x0003000007137984 */ /* 0x000fe80000000800 */
[----:B------:R-:W3:Y:S01]  /*0be0*/  LDS.128 R12, [R18+0x30] ;  /* 0x00003000120c7984 */ /* 0x000ee20000000c00 */
[----:B----4-:R-:W-:-:S03]  /*0bf0*/  FFMA R29, R20, R3, R29 ;  /* 0x00000003141d7223 */ /* 0x010fc6000000001d */
[----:B------:R-:W4:Y:S01]  /*0c00*/  LDS R10, [R7+0x340] ;  /* 0x00034000070a7984 */ /* 0x000f220000000800 */
[----:B-----5:R-:W-:-:S03]  /*0c10*/  FFMA R16, R0, R21, R29 ;  /* 0x0000001500107223 */ /* 0x020fc6000000001d */
[----:B------:R-:W5:Y:S04]  /*0c20*/  LDS R3, [R7+0x380] ;  /* 0x0003800007037984 */ /* 0x000f680000000800 */
[----:B------:R-:W5:Y:S01]  /*0c30*/  LDS R0, [R7+0x3c0] ;  /* 0x0003c00007007984 */ /* 0x000f620000000800 */
[----:B------:R-:W-:-:S04]  /*0c40*/  FFMA R17, R17, R22, R16 ;  /* 0x0000001611117223 */ /* 0x000fc80000000010 */
[----:B------:R-:W-:-:S04]  /*0c50*/  FFMA R17, R2, R23, R17 ;  /* 0x0000001702117223 */ /* 0x000fc80000000011 */
[----:B------:R-:W-:-:S04]  /*0c60*/  FFMA R5, R24, R5, R17 ;  /* 0x0000000518057223 */ /* 0x000fc80000000011 */
[----:B0-----:R-:W-:-:S04]  /*0c70*/  FFMA R4, R4, R25, R5 ;  /* 0x0000001904047223 */ /* 0x001fc80000000005 */
[----:B-1----:R-:W-:-:S04]  /*0c80*/  FFMA R11, R11, R26, R4 ;  /* 0x0000001a0b0b7223 */ /* 0x002fc80000000004 */
[----:B--2---:R-:W-:-:S04]  /*0c90*/  FFMA R11, R6, R27, R11 ;  /* 0x0000001b060b7223 */ /* 0x004fc8000000000b */
[----:B---3--:R-:W-:-:S04]  /*0ca0*/  FFMA R11, R12, R19, R11 ;  /* 0x000000130c0b7223 */ /* 0x008fc8000000000b */
[----:B----4-:R-:W-:-:S04]  /*0cb0*/  FFMA R10, R10, R13, R11 ;  /* 0x0000000d0a0a7223 */ /* 0x010fc8000000000b */
[----:B-----5:R-:W-:-:S04]  /*0cc0*/  FFMA R3, R3, R14, R10 ;  /* 0x0000000e03037223 */ /* 0x020fc8000000000a */
[----:B------:R-:W-:Y:S01]  /*0cd0*/  FFMA R11, R0, R15, R3 ;  /* 0x0000000f000b7223 */ /* 0x000fe20000000003 */
[----:B------:R-:W-:Y:S06]  /*0ce0*/  BAR.SYNC.DEFER_BLOCKING 0x0 ;  /* 0x0000000000007b1d */ /* 0x000fec0000010000 */
.L_x_2:
[----:B------:R-:W-:Y:S01]  /*0cf0*/  STG.E desc[UR10][R8.64], R11 ;  /* 0x0000000b08007986 */ /* 0x000fe2000c10190a */
[----:B------:R-:W-:Y:S05]  /*0d00*/  EXIT ;  /* 0x000000000000794d */ /* 0x000fea0003800000 */
.L_x_3:
[----:B------:R-:W-:-:S00]  /*0d10*/  BRA `(.L_x_3) ;  /* 0xfffffffc00fc7947 */ /* 0x000fc0000383ffff */
[----:B------:R-:W-:-:S00]  /*0d20*/  NOP ;  /* 0x0000000000007918 */ /* 0x000fc00000000000 */
        /* <DEDUP_REMOVED lines=13> */
.L_x_4:


//--------------------- .nv.shared._Z21multiplication_kernelPfS_S_i --------------------------
	.section	.nv.shared._Z21multiplication_kernelPfS_S_i,"aw",@nobits
	.sectionflags	@""
	.align	4
.nv.shared._Z21multiplication_kernelPfS_S_i:
	.zero		3072


//--------------------- .nv.shared.reserved.0     --------------------------
	.section	.nv.shared.reserved.0,"aw",@nobits
	.weak		__nv_reservedSMEM_offset_0_alias
	.size		__nv_reservedSMEM_offset_0_alias, 0, 64
	.other		__nv_reservedSMEM_offset_0_alias,@"STO_CUDA_RESERVED_SHARED STV_DEFAULT"
__nv_reservedSMEM_offset_0_alias:
	.zero		0
	.zero		64


//--------------------- .nv.constant0._Z21multiplication_kernelPfS_S_i --------------------------
	.section	.nv.constant0._Z21multiplication_kernelPfS_S_i,"a",@progbits
	.sectionflags	@""
	.align	4
.nv.constant0._Z21multiplication_kernelPfS_S_i:
	.zero		924


//--------------------- SYMBOLS --------------------------

	.type		.nv.reservedSmem.offset0,@object
	.size		.nv.reservedSmem.offset0,0x4
	.type		.nv.reservedSmem.cap,@object
	.size		.nv.reservedSmem.cap,0x4
